	.headerflags	@"EF_CUDA_TEXMODE_UNIFIED EF_CUDA_64BIT_ADDRESS EF_CUDA_ACCELERATORS EF_CUDA_SM90 EF_CUDA_VIRTUAL_SM(EF_CUDA_SM90)"
	.elftype	@"ET_EXEC"


//--------------------- .nv.info                  --------------------------
	.section	.nv.info,"",@"SHT_CUDA_INFO"
	.align	4


	//----- nvinfo : EIATTR_REGCOUNT
	.align		4
        /*0000*/ 	.byte	0x04, 0x2f
        /*0002*/ 	.short	(.L_1 - .L_0)
	.align		4
.L_0:
        /*0004*/ 	.word	index@(triton_poi_fused_13)
        /*0008*/ 	.word	0x0000001e


	//----- nvinfo : EIATTR_MIN_STACK_SIZE
	.align		4
.L_1:
        /*000c*/ 	.byte	0x04, 0x12
        /*000e*/ 	.short	(.L_3 - .L_2)
	.align		4
.L_2:
        /*0010*/ 	.word	index@(triton_poi_fused_13)
        /*0014*/ 	.word	0x00000000


	//----- nvinfo : EIATTR_FRAME_SIZE
	.align		4
.L_3:
        /*0018*/ 	.byte	0x04, 0x11
        /*001a*/ 	.short	(.L_5 - .L_4)
	.align		4
.L_4:
        /*001c*/ 	.word	index@(triton_poi_fused_13)
        /*0020*/ 	.word	0x00000000


	//----- nvinfo : EIATTR_MIN_STACK_SIZE
	.align		4
.L_5:
        /*0024*/ 	.byte	0x04, 0x12
        /*0026*/ 	.short	(.L_7 - .L_6)
	.align		4
.L_6:
        /*0028*/ 	.word	index@(triton_poi_fused_13)
        /*002c*/ 	.word	0x00000000
.L_7:


//--------------------- .nv.info.triton_poi_fused_13 --------------------------
	.section	.nv.info.triton_poi_fused_13,"",@"SHT_CUDA_INFO"
	.sectionflags	@""
	.align	4


	//----- nvinfo : EIATTR_CUDA_API_VERSION
	.align		4
        /*0000*/ 	.byte	0x04, 0x37
        /*0002*/ 	.short	(.L_9 - .L_8)
.L_8:
        /*0004*/ 	.word	0x0000007c


	//----- nvinfo : EIATTR_KPARAM_INFO
	.align		4
.L_9:
        /*0008*/ 	.byte	0x04, 0x17
        /*000a*/ 	.short	(.L_11 - .L_10)
.L_10:
        /*000c*/ 	.word	0x00000000
        /*0010*/ 	.short	0x0003
        /*0012*/ 	.short	0x0014
        /*0014*/ 	.byte	0x00, 0xf0, 0x11, 0x00


	//----- nvinfo : EIATTR_KPARAM_INFO
	.align		4
.L_11:
        /*0018*/ 	.byte	0x04, 0x17
        /*001a*/ 	.short	(.L_13 - .L_12)
.L_12:
        /*001c*/ 	.word	0x00000000
        /*0020*/ 	.short	0x0002
        /*0022*/ 	.short	0x0010
        /*0024*/ 	.byte	0x00, 0xf0, 0x11, 0x00


	//----- nvinfo : EIATTR_KPARAM_INFO
	.align		4
.L_13:
        /*0028*/ 	.byte	0x04, 0x17
        /*002a*/ 	.short	(.L_15 - .L_14)
.L_14:
        /*002c*/ 	.word	0x00000000
        /*0030*/ 	.short	0x0001
        /*0032*/ 	.short	0x0008
        /*0034*/ 	.byte	0x00, 0xf4, 0x21, 0x00


	//----- nvinfo : EIATTR_KPARAM_INFO
	.align		4
.L_15:
        /*0038*/ 	.byte	0x04, 0x17
        /*003a*/ 	.short	(.L_17 - .L_16)
.L_16:
        /*003c*/ 	.word	0x00000000
        /*0040*/ 	.short	0x0000
        /*0042*/ 	.short	0x0000
        /*0044*/ 	.byte	0x00, 0xf4, 0x21, 0x00


	//----- nvinfo : EIATTR_SPARSE_MMA_MASK
	.align		4
.L_17:
        /*0048*/ 	.byte	0x03, 0x50
        /*004a*/ 	.short	0x0000


	//----- nvinfo : EIATTR_MAXREG_COUNT
	.align		4
        /*004c*/ 	.byte	0x03, 0x1b
        /*004e*/ 	.short	0x00ff


	//----- nvinfo : EIATTR_EXIT_INSTR_OFFSETS
	.align		4
        /*0050*/ 	.byte	0x04, 0x1c
        /*0052*/ 	.short	(.L_19 - .L_18)


	//   ....[0]....
.L_18:
        /*0054*/ 	.word	0x00000610


	//   ....[1]....
        /*0058*/ 	.word	0x00000660


	//----- nvinfo : EIATTR_REQNTID
	.align		4
.L_19:
        /*005c*/ 	.byte	0x04, 0x10
        /*005e*/ 	.short	(.L_21 - .L_20)
.L_20:
        /*0060*/ 	.word	0x00000080
        /*0064*/ 	.word	0x00000001
        /*0068*/ 	.word	0x00000001


	//----- nvinfo : EIATTR_CBANK_PARAM_SIZE
	.align		4
.L_21:
        /*006c*/ 	.byte	0x03, 0x19
        /*006e*/ 	.short	0x0018


	//----- nvinfo : EIATTR_PARAM_CBANK
	.align		4
        /*0070*/ 	.byte	0x04, 0x0a
        /*0072*/ 	.short	(.L_23 - .L_22)
	.align		4
.L_22:
        /*0074*/ 	.word	index@(.nv.constant0.triton_poi_fused_13)
        /*0078*/ 	.short	0x0210
        /*007a*/ 	.short	0x0018


	//----- nvinfo : EIATTR_SW_WAR
	.align		4
.L_23:
        /*007c*/ 	.byte	0x04, 0x36
        /*007e*/ 	.short	(.L_25 - .L_24)
.L_24:
        /*0080*/ 	.word	0x00000008
.L_25:


//--------------------- .nv.callgraph             --------------------------
	.section	.nv.callgraph,"",@"SHT_CUDA_CALLGRAPH"
	.align	4
	.sectionentsize	8
	.align		4
        /*0000*/ 	.word	0x00000000
	.align		4
        /*0004*/ 	.word	0xffffffff
	.align		4
        /*0008*/ 	.word	0x00000000
	.align		4
        /*000c*/ 	.word	0xfffffffe
	.align		4
        /*0010*/ 	.word	0x00000000
	.align		4
        /*0014*/ 	.word	0xfffffffd
	.align		4
        /*0018*/ 	.word	0x00000000
	.align		4
        /*001c*/ 	.word	0xfffffffc


//--------------------- .text.triton_poi_fused_13 --------------------------
	.section	.text.triton_poi_fused_13,"ax",@progbits
	.sectionflags	@"SHF_BARRIERS=1"
	.align	128
        .global         triton_poi_fused_13
        .type           triton_poi_fused_13,@function
        .size           triton_poi_fused_13,(.L_x_1 - triton_poi_fused_13)
        .other          triton_poi_fused_13,@"STO_CUDA_ENTRY STV_DEFAULT"
triton_poi_fused_13:
.text.triton_poi_fused_13:
[----:B------:R-:W0:Y:S01]  /*0000*/  LDC R1, c[0x0][0x28] ;  /* 0x00000a00ff017b82 */ /* 0x000e220000000800 */
[----:B------:R-:W1:Y:S07]  /*0010*/  S2R R0, SR_CTAID.X ;  /* 0x0000000000007919 */ /* 0x000e6e0000002500 */
[----:B------:R-:W2:Y:S01]  /*0020*/  LDC.64 R14, c[0x0][0x210] ;  /* 0x00008400ff0e7b82 */ /* 0x000ea20000000a00 */
[----:B------:R-:W-:Y:S01]  /*0030*/  IMAD.MOV.U32 R19, RZ, RZ, RZ ;  /* 0x000000ffff137224 */ /* 0x000fe200078e00ff */
[----:B------:R-:W-:Y:S01]  /*0040*/  ULDC.64 UR6, c[0x0][0x208] ;  /* 0x0000820000067ab9 */ /* 0x000fe20000000a00 */
[----:B------:R-:W3:Y:S01]  /*0050*/  S2R R17, SR_TID.X ;  /* 0x0000000000117919 */ /* 0x000ee20000002100 */
[----:B------:R-:W4:Y:S01]  /*0060*/  S2R R18, SR_CTAID.Y ;  /* 0x0000000000127919 */ /* 0x000f220000002600 */
[----:B------:R-:W-:-:S02]  /*0070*/  IMAD.MOV.U32 R20, RZ, RZ, RZ ;  /* 0x000000ffff147224 */ /* 0x000fc400078e00ff */
[----:B-1----:R-:W-:Y:S01]  /*0080*/  IMAD.SHL.U32 R0, R0, 0x8, RZ ;  /* 0x0000000800007824 */ /* 0x002fe200078e00ff */
[----:B---3--:R-:W-:-:S04]  /*0090*/  SHF.R.U32.HI R21, RZ, 0x3, R17 ;  /* 0x00000003ff157819 */ /* 0x008fc80000011611 */
[----:B------:R-:W-:Y:S01]  /*00a0*/  LOP3.LUT R6, R0, 0x7, R17, 0xf8, !PT ;  /* 0x0000000700067812 */ /* 0x000fe200078ef811 */
[----:B----4-:R-:W-:Y:S01]  /*00b0*/  IMAD.SHL.U32 R16, R18, 0x80, RZ ;  /* 0x0000008012107824 */ /* 0x010fe200078e00ff */
[----:B------:R-:W-:Y:S02]  /*00c0*/  SGXT.U32 R21, R21, 0x4 ;  /* 0x000000041515781a */ /* 0x000fe40000000000 */
[----:B------:R-:W-:Y:S02]  /*00d0*/  ISETP.GE.AND P0, PT, R6, 0x7, PT ;  /* 0x000000070600780c */ /* 0x000fe40003f06270 */
[----:B------:R-:W-:Y:S02]  /*00e0*/  LOP3.LUT R2, R16, R21, RZ, 0xfc, !PT ;  /* 0x0000001510027212 */ /* 0x000fe400078efcff */
[----:B------:R-:W-:Y:S02]  /*00f0*/  LOP3.LUT R3, R16, 0x10, R21, 0xfe, !PT ;  /* 0x0000001010037812 */ /* 0x000fe400078efe15 */
[----:B------:R-:W-:Y:S01]  /*0100*/  LOP3.LUT R4, R16, 0x20, R21, 0xfe, !PT ;  /* 0x0000002010047812 */ /* 0x000fe200078efe15 */
[--C-:B------:R-:W-:Y:S01]  /*0110*/  IMAD R27, R2, 0x7, R6.reuse ;  /* 0x00000007021b7824 */ /* 0x100fe200078e0206 */
[----:B------:R-:W-:Y:S01]  /*0120*/  LOP3.LUT R7, R16, 0x30, R21, 0xfe, !PT ;  /* 0x0000003010077812 */ /* 0x000fe200078efe15 */
[--C-:B------:R-:W-:Y:S01]  /*0130*/  IMAD R3, R3, 0x7, R6.reuse ;  /* 0x0000000703037824 */ /* 0x100fe200078e0206 */
[----:B------:R-:W-:Y:S01]  /*0140*/  LOP3.LUT R9, R16, 0x40, R21, 0xfe, !PT ;  /* 0x0000004010097812 */ /* 0x000fe200078efe15 */
[--C-:B------:R-:W-:Y:S01]  /*0150*/  IMAD R5, R4, 0x7, R6.reuse ;  /* 0x0000000704057824 */ /* 0x100fe200078e0206 */
[----:B------:R-:W-:Y:S01]  /*0160*/  LOP3.LUT R11, R16, 0x50, R21, 0xfe, !PT ;  /* 0x00000050100b7812 */ /* 0x000fe200078efe15 */
[----:B------:R-:W-:Y:S01]  /*0170*/  IMAD R7, R7, 0x7, R6 ;  /* 0x0000000707077824 */ /* 0x000fe200078e0206 */
[----:B------:R-:W-:Y:S01]  /*0180*/  LOP3.LUT R13, R16, 0x60, R21, 0xfe, !PT ;  /* 0x00000060100d7812 */ /* 0x000fe200078efe15 */
[----:B--2---:R-:W-:Y:S01]  /*0190*/  IMAD.WIDE R26, R27, 0x4, R14 ;  /* 0x000000041b1a7825 */ /* 0x004fe200078e020e */
[----:B------:R-:W-:-:S03]  /*01a0*/  LOP3.LUT R23, R16, 0x70, R21, 0xfe, !PT ;  /* 0x0000007010177812 */ /* 0x000fc600078efe15 */
[--C-:B------:R-:W-:Y:S01]  /*01b0*/  IMAD R9, R9, 0x7, R6.reuse ;  /* 0x0000000709097824 */ /* 0x100fe200078e0206 */
[----:B------:R1:W2:Y:S01]  /*01c0*/  @!P0 LDG.E.EL R19, desc[UR6][R26.64] ;  /* 0x000000061a138981 */ /* 0x0002a2000c2e1900 */
[--C-:B------:R-:W-:Y:S02]  /*01d0*/  IMAD R11, R11, 0x7, R6.reuse ;  /* 0x000000070b0b7824 */ /* 0x100fe400078e0206 */
[--C-:B------:R-:W-:Y:S02]  /*01e0*/  IMAD R13, R13, 0x7, R6.reuse ;  /* 0x000000070d0d7824 */ /* 0x100fe400078e0206 */
[----:B------:R-:W-:Y:S02]  /*01f0*/  IMAD R23, R23, 0x7, R6 ;  /* 0x0000000717177824 */ /* 0x000fe400078e0206 */
[----:B------:R-:W-:Y:S01]  /*0200*/  IMAD.WIDE R2, R3, 0x4, R14 ;  /* 0x0000000403027825 */ /* 0x000fe200078e020e */
[----:B------:R-:W-:-:S03]  /*0210*/  CS2R R24, SRZ ;  /* 0x0000000000187805 */ /* 0x000fc6000001ff00 */
[--C-:B------:R-:W-:Y:S01]  /*0220*/  IMAD.WIDE R4, R5, 0x4, R14.reuse ;  /* 0x0000000405047825 */ /* 0x100fe200078e020e */
[----:B-1----:R-:W-:Y:S01]  /*0230*/  CS2R R26, SRZ ;  /* 0x00000000001a7805 */ /* 0x002fe2000001ff00 */
[----:B------:R1:W3:Y:S02]  /*0240*/  @!P0 LDG.E.EL R20, desc[UR6][R2.64] ;  /* 0x0000000602148981 */ /* 0x0002e4000c2e1900 */
[----:B------:R-:W-:-:S04]  /*0250*/  IMAD.WIDE R6, R7, 0x4, R14 ;  /* 0x0000000407067825 */ /* 0x000fc800078e020e */
[--C-:B------:R-:W-:Y:S01]  /*0260*/  IMAD.WIDE R8, R9, 0x4, R14.reuse ;  /* 0x0000000409087825 */ /* 0x100fe200078e020e */
[----:B------:R-:W4:Y:S03]  /*0270*/  @!P0 LDG.E.EL R24, desc[UR6][R6.64] ;  /* 0x0000000606188981 */ /* 0x000f26000c2e1900 */
[----:B------:R-:W-:-:S04]  /*0280*/  IMAD.WIDE R10, R11, 0x4, R14 ;  /* 0x000000040b0a7825 */ /* 0x000fc800078e020e */
[--C-:B------:R-:W-:Y:S01]  /*0290*/  IMAD.WIDE R12, R13, 0x4, R14.reuse ;  /* 0x000000040d0c7825 */ /* 0x100fe200078e020e */
[----:B------:R-:W5:Y:S03]  /*02a0*/  @!P0 LDG.E.EL R25, desc[UR6][R10.64] ;  /* 0x000000060a198981 */ /* 0x000f66000c2e1900 */
[----:B------:R-:W-:Y:S01]  /*02b0*/  IMAD.WIDE R14, R23, 0x4, R14 ;  /* 0x00000004170e7825 */ /* 0x000fe200078e020e */
[----:B------:R-:W5:Y:S03]  /*02c0*/  @!P0 LDG.E.EL R27, desc[UR6][R12.64] ;  /* 0x000000060c1b8981 */ /* 0x000f66000c2e1900 */
[----:B------:R-:W-:Y:S01]  /*02d0*/  IMAD.MOV.U32 R22, RZ, RZ, RZ ;  /* 0x000000ffff167224 */ /* 0x000fe200078e00ff */
[----:B------:R-:W5:Y:S01]  /*02e0*/  @!P0 LDG.E.EL R26, desc[UR6][R14.64] ;  /* 0x000000060e1a8981 */ /* 0x000f62000c2e1900 */
[----:B------:R-:W-:-:S04]  /*02f0*/  IMAD.MOV.U32 R23, RZ, RZ, RZ ;  /* 0x000000ffff177224 */ /* 0x000fc800078e00ff */
[----:B------:R-:W5:Y:S04]  /*0300*/  @!P0 LDG.E.EL R22, desc[UR6][R4.64] ;  /* 0x0000000604168981 */ /* 0x000f68000c2e1900 */
[----:B------:R1:W5:Y:S01]  /*0310*/  @!P0 LDG.E.EL R23, desc[UR6][R8.64] ;  /* 0x0000000608178981 */ /* 0x000362000c2e1900 */
[----:B------:R-:W1:Y:S02]  /*0320*/  S2UR UR5, SR_CgaCtaId ;  /* 0x00000000000579c3 */ /* 0x000e640000008800 */
[----:B-1----:R-:W-:Y:S01]  /*0330*/  IMAD.SHL.U32 R2, R17, 0x80, RZ ;  /* 0x0000008011027824 */ /* 0x002fe200078e00ff */
[----:B------:R-:W-:-:S04]  /*0340*/  UMOV UR4, 0x400 ;  /* 0x0000040000047882 */ /* 0x000fc80000000000 */
[----:B------:R-:W-:-:S04]  /*0350*/  LOP3.LUT R2, R2, 0x380, RZ, 0xc0, !PT ;  /* 0x0000038002027812 */ /* 0x000fc800078ec0ff */
[----:B------:R-:W-:Y:S01]  /*0360*/  LOP3.LUT R21, R2, R21, RZ, 0xfc, !PT ;  /* 0x0000001502157212 */ /* 0x000fe200078efcff */
[----:B0-----:R-:W-:-:S06]  /*0370*/  UPRMT UR4, UR5, 0x654, UR4 ;  /* 0x0000065405047896 */ /* 0x001fcc0008000004 */
[----:B------:R-:W-:-:S05]  /*0380*/  LEA.HI R2, R2, UR4, RZ, 0x1d ;  /* 0x0000000402027c11 */ /* 0x000fca000f8fe8ff */
[----:B------:R-:W-:Y:S01]  /*0390*/  IMAD R21, R21, 0x4, R2 ;  /* 0x0000000415157824 */ /* 0x000fe200078e0202 */
[----:B------:R-:W-:Y:S01]  /*03a0*/  SHF.R.U32.HI R2, RZ, 0x1, R17 ;  /* 0x00000001ff027819 */ /* 0x000fe20000011611 */
[----:B------:R-:W-:-:S03]  /*03b0*/  IMAD.SHL.U32 R3, R17, 0x4, RZ ;  /* 0x0000000411037824 */ /* 0x000fc600078e00ff */
[----:B------:R-:W-:Y:S02]  /*03c0*/  LOP3.LUT R2, R2, 0x30, RZ, 0xc0, !PT ;  /* 0x0000003002027812 */ /* 0x000fe400078ec0ff */
[----:B------:R-:W-:-:S03]  /*03d0*/  LOP3.LUT R8, R3, 0x1fc, RZ, 0xc0, !PT ;  /* 0x000001fc03087812 */ /* 0x000fc600078ec0ff */
[----:B------:R-:W-:-:S04]  /*03e0*/  VIADD R5, R2, UR4 ;  /* 0x0000000402057c36 */ /* 0x000fc80008000000 */
[----:B------:R-:W-:Y:S01]  /*03f0*/  IMAD R5, R8, 0x4, R5 ;  /* 0x0000000408057824 */ /* 0x000fe200078e0205 */
[----:B------:R-:W-:Y:S02]  /*0400*/  SHF.R.S32.HI R18, RZ, 0x18, R18 ;  /* 0x00000018ff127819 */ /* 0x000fe40000011412 */
[----:B------:R-:W-:Y:S02]  /*0410*/  LOP3.LUT R16, R16, 0x7c, R3, 0xf8, !PT ;  /* 0x0000007c10107812 */ /* 0x000fe400078ef803 */
[----:B------:R-:W-:-:S04]  /*0420*/  SGXT R3, R18, 0x1 ;  /* 0x000000011203781a */ /* 0x000fc80000000200 */
[----:B------:R-:W-:Y:S02]  /*0430*/  LEA.HI R10, R3, R16, RZ, 0x7 ;  /* 0x00000010030a7211 */ /* 0x000fe400078f38ff */
[----:B------:R-:W0:Y:S02]  /*0440*/  LDC.64 R2, c[0x0][0x218] ;  /* 0x00008600ff027b82 */ /* 0x000e240000000a00 */
[----:B------:R-:W-:Y:S02]  /*0450*/  LOP3.LUT R9, R10, 0xffffff80, RZ, 0xc0, !PT ;  /* 0xffffff800a097812 */ /* 0x000fe400078ec0ff */
[----:B------:R-:W-:-:S03]  /*0460*/  SHF.R.U32.HI R17, RZ, 0x5, R17 ;  /* 0x00000005ff117819 */ /* 0x000fc60000011611 */
[----:B------:R-:W-:Y:S01]  /*0470*/  IMAD.IADD R11, R16, 0x1, -R9 ;  /* 0x00000001100b7824 */ /* 0x000fe200078e0a09 */
[----:B------:R-:W-:Y:S02]  /*0480*/  SGXT.U32 R9, R17, 0x2 ;  /* 0x000000021109781a */ /* 0x000fe40000000000 */
[----:B------:R-:W-:Y:S02]  /*0490*/  SHF.R.S32.HI R10, RZ, 0x7, R10 ;  /* 0x00000007ff0a7819 */ /* 0x000fe4000001140a */
[----:B------:R-:W-:Y:S02]  /*04a0*/  LOP3.LUT R9, R0, R9, RZ, 0xfc, !PT ;  /* 0x0000000900097212 */ /* 0x000fe400078efcff */
[----:B------:R-:W-:Y:S02]  /*04b0*/  LOP3.LUT R13, R8, 0x200, RZ, 0xfc, !PT ;  /* 0x00000200080d7812 */ /* 0x000fe400078efcff */
[C---:B------:R-:W-:Y:S01]  /*04c0*/  LOP3.LUT R0, R9.reuse, 0x4, RZ, 0xfc, !PT ;  /* 0x0000000409007812 */ /* 0x040fe200078efcff */
[----:B------:R-:W-:Y:S01]  /*04d0*/  IMAD R12, R10, 0x380, R11 ;  /* 0x000003800a0c7824 */ /* 0x000fe200078e020b */
[----:B------:R-:W-:-:S02]  /*04e0*/  ISETP.GE.AND P1, PT, R9, 0x7, PT ;  /* 0x000000070900780c */ /* 0x000fc40003f26270 */
[----:B------:R-:W-:Y:S01]  /*04f0*/  ISETP.GE.AND P0, PT, R0, 0x7, PT ;  /* 0x000000070000780c */ /* 0x000fe20003f06270 */
[----:B------:R-:W-:Y:S01]  /*0500*/  IMAD R11, R9, 0x80, R12 ;  /* 0x00000080090b7824 */ /* 0x000fe200078e020c */
[----:B------:R-:W-:-:S03]  /*0510*/  SHF.R.U32.HI R13, RZ, 0x3, R13 ;  /* 0x00000003ff0d7819 */ /* 0x000fc6000001160d */
[----:B0-----:R-:W-:Y:S01]  /*0520*/  IMAD.WIDE R10, R11, 0x4, R2 ;  /* 0x000000040b0a7825 */ /* 0x001fe200078e0202 */
[----:B------:R-:W-:-:S05]  /*0530*/  LOP3.LUT R13, R13, 0x70, RZ, 0xc0, !PT ;  /* 0x000000700d0d7812 */ /* 0x000fca00078ec0ff */
[----:B------:R-:W-:-:S04]  /*0540*/  VIADD R13, R13, UR4 ;  /* 0x000000040d0d7c36 */ /* 0x000fc80008000000 */
[----:B------:R-:W-:Y:S01]  /*0550*/  IMAD R13, R8, 0x4, R13 ;  /* 0x00000004080d7824 */ /* 0x000fe200078e020d */
[----:B--2---:R-:W-:Y:S04]  /*0560*/  STS [R21], R19 ;  /* 0x0000001315007388 */ /* 0x004fe80000000800 */
[----:B---3--:R-:W-:Y:S04]  /*0570*/  STS [R21+0x40], R20 ;  /* 0x0000401415007388 */ /* 0x008fe80000000800 */
[----:B----4-:R-:W-:Y:S04]  /*0580*/  STS [R21+0xc0], R24 ;  /* 0x0000c01815007388 */ /* 0x010fe80000000800 */
[----:B-----5:R-:W-:Y:S04]  /*0590*/  STS [R21+0x140], R25 ;  /* 0x0001401915007388 */ /* 0x020fe80000000800 */
[----:B------:R-:W-:Y:S04]  /*05a0*/  STS [R21+0x180], R27 ;  /* 0x0001801b15007388 */ /* 0x000fe80000000800 */
[----:B------:R-:W-:Y:S04]  /*05b0*/  STS [R21+0x1c0], R26 ;  /* 0x0001c01a15007388 */ /* 0x000fe80000000800 */
[----:B------:R-:W-:Y:S04]  /*05c0*/  STS [R21+0x80], R22 ;  /* 0x0000801615007388 */ /* 0x000fe80000000800 */
[----:B------:R-:W-:Y:S01]  /*05d0*/  STS [R21+0x100], R23 ;  /* 0x0001001715007388 */ /* 0x000fe20000000800 */
[----:B------:R-:W-:Y:S06]  /*05e0*/  BAR.SYNC.DEFER_BLOCKING 0x0 ;  /* 0x0000000000007b1d */ /* 0x000fec0000010000 */
[----:B------:R-:W0:Y:S04]  /*05f0*/  LDS.128 R4, [R5] ;  /* 0x0000000005047984 */ /* 0x000e280000000c00 */
[----:B0-----:R0:W-:Y:S02]  /*0600*/  @!P1 STG.E.128 desc[UR6][R10.64], R4 ;  /* 0x000000040a009986 */ /* 0x0011e4000c101d06 */
[----:B0-----:R-:W-:Y:S05]  /*0610*/  @P0 EXIT ;  /* 0x000000000000094d */ /* 0x001fea0003800000 */
[----:B0-----:R-:W0:Y:S01]  /*0620*/  LDS.128 R8, [R13+0x800] ;  /* 0x000800000d087984 */ /* 0x001e220000000c00 */
[----:B------:R-:W-:-:S04]  /*0630*/  IMAD R5, R0, 0x80, R12 ;  /* 0x0000008000057824 */ /* 0x000fc800078e020c */
[----:B------:R-:W-:-:S05]  /*0640*/  IMAD.WIDE R2, R5, 0x4, R2 ;  /* 0x0000000405027825 */ /* 0x000fca00078e0202 */
[----:B0-----:R-:W-:Y:S01]  /*0650*/  STG.E.128 desc[UR6][R2.64], R8 ;  /* 0x0000000802007986 */ /* 0x001fe2000c101d06 */
[----:B------:R-:W-:Y:S05]  /*0660*/  EXIT ;  /* 0x000000000000794d */ /* 0x000fea0003800000 */
.L_x_0:
[----:B------:R-:W-:-:S00]  /*0670*/  BRA `(.L_x_0) ;  /* 0xfffffffc00fc7947 */ /* 0x000fc0000383ffff */
[----:B------:R-:W-:-:S00]  /*0680*/  NOP ;  /* 0x0000000000007918 */ /* 0x000fc00000000000 */
[----:B------:R-:W-:-:S00]  /*0690*/  NOP ;  /* 0x0000000000007918 */ /* 0x000fc00000000000 */
[----:B------:R-:W-:-:S00]  /*06a0*/  NOP ;  /* 0x0000000000007918 */ /* 0x000fc00000000000 */
[----:B------:R-:W-:-:S00]  /*06b0*/  NOP ;  /* 0x0000000000007918 */ /* 0x000fc00000000000 */
[----:B------:R-:W-:-:S00]  /*06c0*/  NOP ;  /* 0x0000000000007918 */ /* 0x000fc00000000000 */
[----:B------:R-:W-:-:S00]  /*06d0*/  NOP ;  /* 0x0000000000007918 */ /* 0x000fc00000000000 */
[----:B------:R-:W-:-:S00]  /*06e0*/  NOP ;  /* 0x0000000000007918 */ /* 0x000fc00000000000 */
[----:B------:R-:W-:-:S00]  /*06f0*/  NOP ;  /* 0x0000000000007918 */ /* 0x000fc00000000000 */
.L_x_1:


//--------------------- .nv.shared.triton_poi_fused_13 --------------------------
	.section	.nv.shared.triton_poi_fused_13,"aw",@nobits
	.sectionflags	@""
	.align	16
	.zero		1024


//--------------------- .nv.constant0.triton_poi_fused_13 --------------------------
	.section	.nv.constant0.triton_poi_fused_13,"a",@progbits
	.sectionflags	@""
	.align	4
.nv.constant0.triton_poi_fused_13:
	.zero		552
